	.headerflags	@"EF_CUDA_TEXMODE_UNIFIED EF_CUDA_64BIT_ADDRESS EF_CUDA_ACCELERATORS EF_CUDA_SM90 EF_CUDA_VIRTUAL_SM(EF_CUDA_SM90)"
	.elftype	@"ET_EXEC"


//--------------------- .nv.info                  --------------------------
	.section	.nv.info,"",@"SHT_CUDA_INFO"
	.align	4


	//----- nvinfo : EIATTR_REGCOUNT
	.align		4
        /*0000*/ 	.byte	0x04, 0x2f
        /*0002*/ 	.short	(.L_3 - .L_2)
	.align		4
.L_2:
        /*0004*/ 	.word	index@(triton_poi_fused__native_batch_norm_legit_no_training_6)
        /*0008*/ 	.word	0x00000012


	//----- nvinfo : EIATTR_MIN_STACK_SIZE
	.align		4
.L_3:
        /*000c*/ 	.byte	0x04, 0x12
        /*000e*/ 	.short	(.L_5 - .L_4)
	.align		4
.L_4:
        /*0010*/ 	.word	index@(triton_poi_fused__native_batch_norm_legit_no_training_6)
        /*0014*/ 	.word	0x00000000


	//----- nvinfo : EIATTR_FRAME_SIZE
	.align		4
.L_5:
        /*0018*/ 	.byte	0x04, 0x11
        /*001a*/ 	.short	(.L_7 - .L_6)
	.align		4
.L_6:
        /*001c*/ 	.word	index@(triton_poi_fused__native_batch_norm_legit_no_training_6)
        /*0020*/ 	.word	0x00000000


	//----- nvinfo : EIATTR_MIN_STACK_SIZE
	.align		4
.L_7:
        /*0024*/ 	.byte	0x04, 0x12
        /*0026*/ 	.short	(.L_9 - .L_8)
	.align		4
.L_8:
        /*0028*/ 	.word	index@(triton_poi_fused__native_batch_norm_legit_no_training_6)
        /*002c*/ 	.word	0x00000000
.L_9:


//--------------------- .nv.info.triton_poi_fused__native_batch_norm_legit_no_training_6 --------------------------
	.section	.nv.info.triton_poi_fused__native_batch_norm_legit_no_training_6,"",@"SHT_CUDA_INFO"
	.sectionflags	@""
	.align	4


	//----- nvinfo : EIATTR_CUDA_API_VERSION
	.align		4
        /*0000*/ 	.byte	0x04, 0x37
        /*0002*/ 	.short	(.L_11 - .L_10)
.L_10:
        /*0004*/ 	.word	0x0000007c


	//----- nvinfo : EIATTR_KPARAM_INFO
	.align		4
.L_11:
        /*0008*/ 	.byte	0x04, 0x17
        /*000a*/ 	.short	(.L_13 - .L_12)
.L_12:
        /*000c*/ 	.word	0x00000000
        /*0010*/ 	.short	0x0006
        /*0012*/ 	.short	0x0030
        /*0014*/ 	.byte	0x00, 0xf0, 0x11, 0x00


	//----- nvinfo : EIATTR_KPARAM_INFO
	.align		4
.L_13:
        /*0018*/ 	.byte	0x04, 0x17
        /*001a*/ 	.short	(.L_15 - .L_14)
.L_14:
        /*001c*/ 	.word	0x00000000
        /*0020*/ 	.short	0x0005
        /*0022*/ 	.short	0x0028
        /*0024*/ 	.byte	0x00, 0xf4, 0x21, 0x00


	//----- nvinfo : EIATTR_KPARAM_INFO
	.align		4
.L_15:
        /*0028*/ 	.byte	0x04, 0x17
        /*002a*/ 	.short	(.L_17 - .L_16)
.L_16:
        /*002c*/ 	.word	0x00000000
        /*0030*/ 	.short	0x0004
        /*0032*/ 	.short	0x0020
        /*0034*/ 	.byte	0x00, 0xf4, 0x21, 0x00


	//----- nvinfo : EIATTR_KPARAM_INFO
	.align		4
.L_17:
        /*0038*/ 	.byte	0x04, 0x17
        /*003a*/ 	.short	(.L_19 - .L_18)
.L_18:
        /*003c*/ 	.word	0x00000000
        /*0040*/ 	.short	0x0003
        /*0042*/ 	.short	0x0018
        /*0044*/ 	.byte	0x00, 0xf4, 0x21, 0x00


	//----- nvinfo : EIATTR_KPARAM_INFO
	.align		4
.L_19:
        /*0048*/ 	.byte	0x04, 0x17
        /*004a*/ 	.short	(.L_21 - .L_20)
.L_20:
        /*004c*/ 	.word	0x00000000
        /*0050*/ 	.short	0x0002
        /*0052*/ 	.short	0x0010
        /*0054*/ 	.byte	0x00, 0xf4, 0x21, 0x00


	//----- nvinfo : EIATTR_KPARAM_INFO
	.align		4
.L_21:
        /*0058*/ 	.byte	0x04, 0x17
        /*005a*/ 	.short	(.L_23 - .L_22)
.L_22:
        /*005c*/ 	.word	0x00000000
        /*0060*/ 	.short	0x0001
        /*0062*/ 	.short	0x0008
        /*0064*/ 	.byte	0x00, 0xf4, 0x21, 0x00


	//----- nvinfo : EIATTR_KPARAM_INFO
	.align		4
.L_23:
        /*0068*/ 	.byte	0x04, 0x17
        /*006a*/ 	.short	(.L_25 - .L_24)
.L_24:
        /*006c*/ 	.word	0x00000000
        /*0070*/ 	.short	0x0000
        /*0072*/ 	.short	0x0000
        /*0074*/ 	.byte	0x00, 0xf4, 0x21, 0x00


	//----- nvinfo : EIATTR_SPARSE_MMA_MASK
	.align		4
.L_25:
        /*0078*/ 	.byte	0x03, 0x50
        /*007a*/ 	.short	0x0000


	//----- nvinfo : EIATTR_MAXREG_COUNT
	.align		4
        /*007c*/ 	.byte	0x03, 0x1b
        /*007e*/ 	.short	0x00ff


	//----- nvinfo : EIATTR_EXIT_INSTR_OFFSETS
	.align		4
        /*0080*/ 	.byte	0x04, 0x1c
        /*0082*/ 	.short	(.L_27 - .L_26)


	//   ....[0]....
.L_26:
        /*0084*/ 	.word	0x00000390


	//----- nvinfo : EIATTR_REQNTID
	.align		4
.L_27:
        /*0088*/ 	.byte	0x04, 0x10
        /*008a*/ 	.short	(.L_29 - .L_28)
.L_28:
        /*008c*/ 	.word	0x00000080
        /*0090*/ 	.word	0x00000001
        /*0094*/ 	.word	0x00000001


	//----- nvinfo : EIATTR_CBANK_PARAM_SIZE
	.align		4
.L_29:
        /*0098*/ 	.byte	0x03, 0x19
        /*009a*/ 	.short	0x0034


	//----- nvinfo : EIATTR_PARAM_CBANK
	.align		4
        /*009c*/ 	.byte	0x04, 0x0a
        /*009e*/ 	.short	(.L_31 - .L_30)
	.align		4
.L_30:
        /*00a0*/ 	.word	index@(.nv.constant0.triton_poi_fused__native_batch_norm_legit_no_training_6)
        /*00a4*/ 	.short	0x0210
        /*00a6*/ 	.short	0x0034


	//----- nvinfo : EIATTR_SW_WAR
	.align		4
.L_31:
        /*00a8*/ 	.byte	0x04, 0x36
        /*00aa*/ 	.short	(.L_33 - .L_32)
.L_32:
        /*00ac*/ 	.word	0x00000008
.L_33:


//--------------------- .nv.callgraph             --------------------------
	.section	.nv.callgraph,"",@"SHT_CUDA_CALLGRAPH"
	.align	4
	.sectionentsize	8
	.align		4
        /*0000*/ 	.word	0x00000000
	.align		4
        /*0004*/ 	.word	0xffffffff
	.align		4
        /*0008*/ 	.word	0x00000000
	.align		4
        /*000c*/ 	.word	0xfffffffe
	.align		4
        /*0010*/ 	.word	0x00000000
	.align		4
        /*0014*/ 	.word	0xfffffffd
	.align		4
        /*0018*/ 	.word	0x00000000
	.align		4
        /*001c*/ 	.word	0xfffffffc


//--------------------- .nv.constant4             --------------------------
	.section	.nv.constant4,"a",@progbits
	.align	8
	.align		8
.nv.constant4:
        /*0000*/ 	.dword	_$_str
	.align		8
        /*0008*/ 	.dword	_$_str_$_2


//--------------------- .text.triton_poi_fused__native_batch_norm_legit_no_training_6 --------------------------
	.section	.text.triton_poi_fused__native_batch_norm_legit_no_training_6,"ax",@progbits
	.align	128
        .global         triton_poi_fused__native_batch_norm_legit_no_training_6
        .type           triton_poi_fused__native_batch_norm_legit_no_training_6,@function
        .size           triton_poi_fused__native_batch_norm_legit_no_training_6,(.L_x_1 - triton_poi_fused__native_batch_norm_legit_no_training_6)
        .other          triton_poi_fused__native_batch_norm_legit_no_training_6,@"STO_CUDA_ENTRY STV_DEFAULT"
triton_poi_fused__native_batch_norm_legit_no_training_6:
.text.triton_poi_fused__native_batch_norm_legit_no_training_6:
[----:B------:R-:W-:Y:S01]  /*0000*/  LDC R1, c[0x0][0x28] ;  /* 0x00000a00ff017b82 */ /* 0x000fe20000000800 */
[----:B------:R-:W1:Y:S07]  /*0010*/  S2R R0, SR_TID.X ;  /* 0x0000000000007919 */ /* 0x000e6e0000002100 */
[----:B------:R-:W2:Y:S01]  /*0020*/  LDC.64 R2, c[0x0][0x220] ;  /* 0x00008800ff027b82 */ /* 0x000ea20000000a00 */
[----:B------:R-:W-:Y:S01]  /*0030*/  ULDC.64 UR4, c[0x0][0x208] ;  /* 0x0000820000047ab9 */ /* 0x000fe20000000a00 */
[----:B------:R-:W3:Y:S06]  /*0040*/  S2R R7, SR_CTAID.X ;  /* 0x0000000000077919 */ /* 0x000eec0000002500 */
[----:B------:R-:W4:Y:S08]  /*0050*/  LDC.64 R8, c[0x0][0x228] ;  /* 0x00008a00ff087b82 */ /* 0x000f300000000a00 */
[----:B------:R-:W5:Y:S01]  /*0060*/  LDC.64 R10, c[0x0][0x230] ;  /* 0x00008c00ff0a7b82 */ /* 0x000f620000000a00 */
[----:B-1----:R-:W-:-:S02]  /*0070*/  SHF.L.U32 R0, R0, 0x1, RZ ;  /* 0x0000000100007819 */ /* 0x002fc400000006ff */
[----:B---3--:R-:W-:Y:S02]  /*0080*/  SHF.R.S32.HI R5, RZ, 0x17, R7 ;  /* 0x00000017ff057819 */ /* 0x008fe40000011407 */
[----:B------:R-:W-:Y:S02]  /*0090*/  LOP3.LUT R0, R0, 0xfe, RZ, 0xc0, !PT ;  /* 0x000000fe00007812 */ /* 0x000fe400078ec0ff */
[----:B------:R-:W-:Y:S02]  /*00a0*/  SGXT R5, R5, 0x1 ;  /* 0x000000010505781a */ /* 0x000fe40000000200 */
[----:B------:R-:W-:Y:S02]  /*00b0*/  LEA R0, R7, R0, 0x8 ;  /* 0x0000000007007211 */ /* 0x000fe400078e40ff */
[----:B------:R-:W1:Y:S02]  /*00c0*/  LDC.64 R6, c[0x0][0x218] ;  /* 0x00008600ff067b82 */ /* 0x000e640000000a00 */
[----:B------:R-:W-:-:S04]  /*00d0*/  LEA.HI R5, R5, R0, RZ, 0x7 ;  /* 0x0000000005057211 */ /* 0x000fc800078f38ff */
[----:B------:R-:W-:-:S04]  /*00e0*/  LOP3.LUT R5, R5, 0xffffff80, RZ, 0xc0, !PT ;  /* 0xffffff8005057812 */ /* 0x000fc800078ec0ff */
[----:B------:R-:W-:Y:S02]  /*00f0*/  IADD3 R13, R0, -R5, RZ ;  /* 0x80000005000d7210 */ /* 0x000fe40007ffe0ff */
[----:B------:R-:W3:Y:S03]  /*0100*/  LDC.64 R4, c[0x0][0x210] ;  /* 0x00008400ff047b82 */ /* 0x000ee60000000a00 */
[----:B--2---:R-:W-:-:S06]  /*0110*/  IMAD.WIDE R2, R13, 0x4, R2 ;  /* 0x000000040d027825 */ /* 0x004fcc00078e0202 */
[----:B------:R-:W2:Y:S01]  /*0120*/  LDG.E.EL.64 R2, desc[UR4][R2.64] ;  /* 0x0000000402027981 */ /* 0x000ea2000c2e1b00 */
[----:B-1----:R-:W-:-:S06]  /*0130*/  IMAD.WIDE R6, R13, 0x4, R6 ;  /* 0x000000040d067825 */ /* 0x002fcc00078e0206 */
[----:B------:R-:W2:Y:S01]  /*0140*/  LDG.E.EL.64 R6, desc[UR4][R6.64] ;  /* 0x0000000406067981 */ /* 0x000ea2000c2e1b00 */
[----:B---3--:R-:W-:-:S06]  /*0150*/  IMAD.WIDE R4, R0, 0x4, R4 ;  /* 0x0000000400047825 */ /* 0x008fcc00078e0204 */
[----:B------:R-:W3:Y:S01]  /*0160*/  LDG.E.64 R4, desc[UR4][R4.64] ;  /* 0x0000000404047981 */ /* 0x000ee2000c1e1b00 */
[----:B----4-:R-:W-:-:S04]  /*0170*/  IMAD.WIDE R8, R13, 0x4, R8 ;  /* 0x000000040d087825 */ /* 0x010fc800078e0208 */
[----:B-----5:R-:W-:Y:S02]  /*0180*/  IMAD.WIDE R10, R13, 0x4, R10 ;  /* 0x000000040d0a7825 */ /* 0x020fe400078e020a */
[----:B------:R-:W4:Y:S04]  /*0190*/  LDG.E.EL.64 R8, desc[UR4][R8.64] ;  /* 0x0000000408087981 */ /* 0x000f28000c2e1b00 */
[----:B------:R-:W4:Y:S01]  /*01a0*/  LDG.E.EL.64 R10, desc[UR4][R10.64] ;  /* 0x000000040a0a7981 */ /* 0x000f22000c2e1b00 */
[----:B------:R-:W-:Y:S01]  /*01b0*/  HFMA2.MMA R15, -RZ, RZ, 1.625, 0 ;  /* 0x3e800000ff0f7435 */ /* 0x000fe200000001ff */
[----:B--2---:R-:W-:Y:S01]  /*01c0*/  FADD R2, R2, 9.9999997473787516356e-06 ;  /* 0x3727c5ac02027421 */ /* 0x004fe20000000000 */
[----:B------:R-:W-:-:S03]  /*01d0*/  FADD R12, R3, 9.9999997473787516356e-06 ;  /* 0x3727c5ac030c7421 */ /* 0x000fc60000000000 */
[----:B------:R1:W2:Y:S08]  /*01e0*/  MUFU.SQRT R13, R2 ;  /* 0x00000002000d7308 */ /* 0x0002b00000002000 */
[----:B------:R-:W5:Y:S01]  /*01f0*/  MUFU.SQRT R14, R12 ;  /* 0x0000000c000e7308 */ /* 0x000f620000002000 */
[----:B-1----:R-:W1:Y:S01]  /*0200*/  LDC.64 R2, c[0x0][0x238] ;  /* 0x00008e00ff027b82 */ /* 0x002e620000000a00 */
[----:B--2---:R-:W-:-:S02]  /*0210*/  FSETP.GT.AND P0, PT, R13, 8.50705917302346158658e+37, PT ;  /* 0x7e8000000d00780b */ /* 0x004fc40003f04000 */
[----:B------:R-:W-:Y:S02]  /*0220*/  FSETP.GEU.AND P2, PT, R13, 1.175494350822287508e-38, PT ;  /* 0x008000000d00780b */ /* 0x000fe40003f4e000 */
[C---:B-----5:R-:W-:Y:S02]  /*0230*/  FSETP.GT.AND P1, PT, R14.reuse, 8.50705917302346158658e+37, PT ;  /* 0x7e8000000e00780b */ /* 0x060fe40003f24000 */
[----:B------:R-:W-:-:S07]  /*0240*/  FSETP.GEU.AND P3, PT, R14, 1.175494350822287508e-38, PT ;  /* 0x008000000e00780b */ /* 0x000fce0003f6e000 */
[----:B------:R-:W-:-:S04]  /*0250*/  @P0 FMUL R13, R13, 0.25 ;  /* 0x3e8000000d0d0820 */ /* 0x000fc80000400000 */
[----:B------:R-:W-:Y:S01]  /*0260*/  @!P2 FMUL R13, R13, 16777216 ;  /* 0x4b8000000d0da820 */ /* 0x000fe20000400000 */
[----:B------:R-:W-:-:S04]  /*0270*/  @P1 FMUL R14, R14, 0.25 ;  /* 0x3e8000000e0e1820 */ /* 0x000fc80000400000 */
[----:B------:R-:W-:Y:S01]  /*0280*/  @!P3 FMUL R14, R14, 16777216 ;  /* 0x4b8000000e0eb820 */ /* 0x000fe20000400000 */
[----:B------:R-:W2:Y:S01]  /*0290*/  MUFU.RCP R13, R13 ;  /* 0x0000000d000d7308 */ /* 0x000ea20000001000 */
[----:B------:R-:W-:-:S07]  /*02a0*/  FSEL R12, R15, 1, P0 ;  /* 0x3f8000000f0c7808 */ /* 0x000fce0000000000 */
[----:B------:R-:W5:Y:S01]  /*02b0*/  MUFU.RCP R14, R14 ;  /* 0x0000000e000e7308 */ /* 0x000f620000001000 */
[----:B------:R-:W-:Y:S01]  /*02c0*/  FSEL R15, R15, 1, P1 ;  /* 0x3f8000000f0f7808 */ /* 0x000fe20000800000 */
[----:B------:R-:W-:Y:S01]  /*02d0*/  @!P2 FMUL R12, R12, 16777216 ;  /* 0x4b8000000c0ca820 */ /* 0x000fe20000400000 */
[----:B---3--:R-:W-:-:S03]  /*02e0*/  FADD R4, R4, -R6 ;  /* 0x8000000604047221 */ /* 0x008fc60000000000 */
[----:B------:R-:W-:Y:S01]  /*02f0*/  @!P3 FMUL R15, R15, 16777216 ;  /* 0x4b8000000f0fb820 */ /* 0x000fe20000400000 */
[----:B------:R-:W-:Y:S01]  /*0300*/  FADD R5, R5, -R7 ;  /* 0x8000000705057221 */ /* 0x000fe20000000000 */
[----:B--2---:R-:W-:Y:S02]  /*0310*/  FMUL R13, R13, R12 ;  /* 0x0000000c0d0d7220 */ /* 0x004fe40000400000 */
[----:B-----5:R-:W-:Y:S02]  /*0320*/  FMUL R6, R14, R15 ;  /* 0x0000000f0e067220 */ /* 0x020fe40000400000 */
[----:B------:R-:W-:Y:S02]  /*0330*/  FMUL R13, R4, R13 ;  /* 0x0000000d040d7220 */ /* 0x000fe40000400000 */
[----:B------:R-:W-:Y:S01]  /*0340*/  FMUL R6, R5, R6 ;  /* 0x0000000605067220 */ /* 0x000fe20000400000 */
[----:B-1----:R-:W-:-:S04]  /*0350*/  IMAD.WIDE R2, R0, 0x4, R2 ;  /* 0x0000000400027825 */ /* 0x002fc800078e0202 */
[----:B----4-:R-:W-:Y:S01]  /*0360*/  FFMA R8, R8, R13, R10 ;  /* 0x0000000d08087223 */ /* 0x010fe2000000000a */
[----:B------:R-:W-:-:S05]  /*0370*/  FFMA R9, R9, R6, R11 ;  /* 0x0000000609097223 */ /* 0x000fca000000000b */
[----:B------:R-:W-:Y:S01]  /*0380*/  STG.E.64 desc[UR4][R2.64], R8 ;  /* 0x0000000802007986 */ /* 0x000fe2000c101b04 */
[----:B------:R-:W-:Y:S05]  /*0390*/  EXIT ;  /* 0x000000000000794d */ /* 0x000fea0003800000 */
.L_x_0:
[----:B------:R-:W-:-:S00]  /*03a0*/  BRA `(.L_x_0) ;  /* 0xfffffffc00fc7947 */ /* 0x000fc0000383ffff */
[----:B------:R-:W-:-:S00]  /*03b0*/  NOP ;  /* 0x0000000000007918 */ /* 0x000fc00000000000 */
        /* <DEDUP_REMOVED lines=12> */
.L_x_1:


//--------------------- .nv.global.init           --------------------------
	.section	.nv.global.init,"aw",@progbits
.nv.global.init:
	.type		_$_str,@object
	.size		_$_str,(_$_str_$_2 - _$_str)
_$_str:
        /*0000*/ 	.byte	0x5f, 0x5f, 0x43, 0x55, 0x44, 0x41, 0x5f, 0x46, 0x54, 0x5a, 0x00
	.type		_$_str_$_2,@object
	.size		_$_str_$_2,(.L_1 - _$_str_$_2)
_$_str_$_2:
        /*000b*/ 	.byte	0x5f, 0x5f, 0x43, 0x55, 0x44, 0x41, 0x5f, 0x50, 0x52, 0x45, 0x43, 0x5f, 0x53, 0x51, 0x52, 0x54
        /*001b*/ 	.byte	0x00
.L_1:


//--------------------- .nv.constant0.triton_poi_fused__native_batch_norm_legit_no_training_6 --------------------------
	.section	.nv.constant0.triton_poi_fused__native_batch_norm_legit_no_training_6,"a",@progbits
	.sectionflags	@""
	.align	4
.nv.constant0.triton_poi_fused__native_batch_norm_legit_no_training_6:
	.zero		580
